//
// Generated by NVIDIA NVVM Compiler
//
// Compiler Build ID: CL-36424714
// Cuda compilation tools, release 13.0, V13.0.88
// Based on NVVM 20.0.0
//

.version 9.0
.target sm_100
.address_size 64

	// .globl	_Z10add_matrixPfS_S_ii
.extern .func  (.param .b32 func_retval0) vprintf
(
	.param .b64 vprintf_param_0,
	.param .b64 vprintf_param_1
)
;
.global .align 1 .b8 $str[17] = {99, 61, 37, 102, 58, 32, 97, 43, 98, 61, 37, 102, 43, 37, 102, 10};

.visible .entry _Z10add_matrixPfS_S_ii(
	.param .u64 .ptr .align 1 _Z10add_matrixPfS_S_ii_param_0,
	.param .u64 .ptr .align 1 _Z10add_matrixPfS_S_ii_param_1,
	.param .u64 .ptr .align 1 _Z10add_matrixPfS_S_ii_param_2,
	.param .u32 _Z10add_matrixPfS_S_ii_param_3,
	.param .u32 _Z10add_matrixPfS_S_ii_param_4
)
{
	.local .align 8 .b8 	__local_depot0[24];
	.reg .b64 	%SP;
	.reg .b64 	%SPL;
	.reg .pred 	%p<12>;
	.reg .b32 	%r<61>;
	.reg .b32 	%f<76>;
	.reg .b64 	%rd<37>;
	.reg .b64 	%fd<46>;

	mov.u64 	%SPL, __local_depot0;
	cvta.local.u64 	%SP, %SPL;
	ld.param.u64 	%rd5, [_Z10add_matrixPfS_S_ii_param_0];
	ld.param.u64 	%rd6, [_Z10add_matrixPfS_S_ii_param_1];
	ld.param.u64 	%rd7, [_Z10add_matrixPfS_S_ii_param_2];
	ld.param.u32 	%r17, [_Z10add_matrixPfS_S_ii_param_3];
	ld.param.u32 	%r16, [_Z10add_matrixPfS_S_ii_param_4];
	cvta.to.global.u64 	%rd1, %rd7;
	cvta.to.global.u64 	%rd2, %rd6;
	cvta.to.global.u64 	%rd3, %rd5;
	add.u64 	%rd8, %SP, 0;
	add.u64 	%rd4, %SPL, 0;
	mov.u32 	%r18, %tid.x;
	mov.u32 	%r19, %ctaid.x;
	mov.u32 	%r20, %ntid.x;
	mad.lo.s32 	%r1, %r19, %r20, %r18;
	setp.ge.s32 	%p1, %r1, %r17;
	setp.lt.s32 	%p2, %r16, 1;
	or.pred  	%p3, %p1, %p2;
	@%p3 bra 	$L__BB0_12;
	mul.lo.s32 	%r2, %r16, %r1;
	and.b32  	%r3, %r16, 7;
	setp.lt.u32 	%p4, %r16, 8;
	mov.b32 	%r59, 0;
	@%p4 bra 	$L__BB0_4;
	and.b32  	%r59, %r16, 2147483640;
	neg.s32 	%r57, %r59;
	mov.u64 	%rd13, $str;
	mov.u32 	%r56, %r2;
$L__BB0_3:
	.pragma "nounroll";
	mul.wide.s32 	%rd9, %r56, 4;
	add.s64 	%rd10, %rd3, %rd9;
	add.s64 	%rd11, %rd2, %rd9;
	add.s64 	%rd12, %rd1, %rd9;
	ld.global.f32 	%f1, [%rd10];
	ld.global.f32 	%f2, [%rd11];
	add.f32 	%f3, %f1, %f2;
	st.global.f32 	[%rd12], %f3;
	cvt.f64.f32 	%fd1, %f3;
	ld.global.f32 	%f4, [%rd10];
	cvt.f64.f32 	%fd2, %f4;
	ld.global.f32 	%f5, [%rd11];
	cvt.f64.f32 	%fd3, %f5;
	st.local.f64 	[%rd4], %fd1;
	st.local.f64 	[%rd4+8], %fd2;
	st.local.f64 	[%rd4+16], %fd3;
	cvta.global.u64 	%rd14, %rd13;
	{ // callseq 0, 0
	.param .b64 param0;
	st.param.b64 	[param0], %rd14;
	.param .b64 param1;
	st.param.b64 	[param1], %rd8;
	.param .b32 retval0;
	call.uni (retval0), 
	vprintf, 
	(
	param0, 
	param1
	);
	ld.param.b32 	%r22, [retval0];
	} // callseq 0
	ld.global.f32 	%f6, [%rd10+4];
	ld.global.f32 	%f7, [%rd11+4];
	add.f32 	%f8, %f6, %f7;
	st.global.f32 	[%rd12+4], %f8;
	cvt.f64.f32 	%fd4, %f8;
	ld.global.f32 	%f9, [%rd10+4];
	cvt.f64.f32 	%fd5, %f9;
	ld.global.f32 	%f10, [%rd11+4];
	cvt.f64.f32 	%fd6, %f10;
	st.local.f64 	[%rd4], %fd4;
	st.local.f64 	[%rd4+8], %fd5;
	st.local.f64 	[%rd4+16], %fd6;
	{ // callseq 1, 0
	.param .b64 param0;
	st.param.b64 	[param0], %rd14;
	.param .b64 param1;
	st.param.b64 	[param1], %rd8;
	.param .b32 retval0;
	call.uni (retval0), 
	vprintf, 
	(
	param0, 
	param1
	);
	ld.param.b32 	%r24, [retval0];
	} // callseq 1
	ld.global.f32 	%f11, [%rd10+8];
	ld.global.f32 	%f12, [%rd11+8];
	add.f32 	%f13, %f11, %f12;
	st.global.f32 	[%rd12+8], %f13;
	cvt.f64.f32 	%fd7, %f13;
	ld.global.f32 	%f14, [%rd10+8];
	cvt.f64.f32 	%fd8, %f14;
	ld.global.f32 	%f15, [%rd11+8];
	cvt.f64.f32 	%fd9, %f15;
	st.local.f64 	[%rd4], %fd7;
	st.local.f64 	[%rd4+8], %fd8;
	st.local.f64 	[%rd4+16], %fd9;
	{ // callseq 2, 0
	.param .b64 param0;
	st.param.b64 	[param0], %rd14;
	.param .b64 param1;
	st.param.b64 	[param1], %rd8;
	.param .b32 retval0;
	call.uni (retval0), 
	vprintf, 
	(
	param0, 
	param1
	);
	ld.param.b32 	%r26, [retval0];
	} // callseq 2
	ld.global.f32 	%f16, [%rd10+12];
	ld.global.f32 	%f17, [%rd11+12];
	add.f32 	%f18, %f16, %f17;
	st.global.f32 	[%rd12+12], %f18;
	cvt.f64.f32 	%fd10, %f18;
	ld.global.f32 	%f19, [%rd10+12];
	cvt.f64.f32 	%fd11, %f19;
	ld.global.f32 	%f20, [%rd11+12];
	cvt.f64.f32 	%fd12, %f20;
	st.local.f64 	[%rd4], %fd10;
	st.local.f64 	[%rd4+8], %fd11;
	st.local.f64 	[%rd4+16], %fd12;
	{ // callseq 3, 0
	.param .b64 param0;
	st.param.b64 	[param0], %rd14;
	.param .b64 param1;
	st.param.b64 	[param1], %rd8;
	.param .b32 retval0;
	call.uni (retval0), 
	vprintf, 
	(
	param0, 
	param1
	);
	ld.param.b32 	%r28, [retval0];
	} // callseq 3
	ld.global.f32 	%f21, [%rd10+16];
	ld.global.f32 	%f22, [%rd11+16];
	add.f32 	%f23, %f21, %f22;
	st.global.f32 	[%rd12+16], %f23;
	cvt.f64.f32 	%fd13, %f23;
	ld.global.f32 	%f24, [%rd10+16];
	cvt.f64.f32 	%fd14, %f24;
	ld.global.f32 	%f25, [%rd11+16];
	cvt.f64.f32 	%fd15, %f25;
	st.local.f64 	[%rd4], %fd13;
	st.local.f64 	[%rd4+8], %fd14;
	st.local.f64 	[%rd4+16], %fd15;
	{ // callseq 4, 0
	.param .b64 param0;
	st.param.b64 	[param0], %rd14;
	.param .b64 param1;
	st.param.b64 	[param1], %rd8;
	.param .b32 retval0;
	call.uni (retval0), 
	vprintf, 
	(
	param0, 
	param1
	);
	ld.param.b32 	%r30, [retval0];
	} // callseq 4
	ld.global.f32 	%f26, [%rd10+20];
	ld.global.f32 	%f27, [%rd11+20];
	add.f32 	%f28, %f26, %f27;
	st.global.f32 	[%rd12+20], %f28;
	cvt.f64.f32 	%fd16, %f28;
	ld.global.f32 	%f29, [%rd10+20];
	cvt.f64.f32 	%fd17, %f29;
	ld.global.f32 	%f30, [%rd11+20];
	cvt.f64.f32 	%fd18, %f30;
	st.local.f64 	[%rd4], %fd16;
	st.local.f64 	[%rd4+8], %fd17;
	st.local.f64 	[%rd4+16], %fd18;
	{ // callseq 5, 0
	.param .b64 param0;
	st.param.b64 	[param0], %rd14;
	.param .b64 param1;
	st.param.b64 	[param1], %rd8;
	.param .b32 retval0;
	call.uni (retval0), 
	vprintf, 
	(
	param0, 
	param1
	);
	ld.param.b32 	%r32, [retval0];
	} // callseq 5
	ld.global.f32 	%f31, [%rd10+24];
	ld.global.f32 	%f32, [%rd11+24];
	add.f32 	%f33, %f31, %f32;
	st.global.f32 	[%rd12+24], %f33;
	cvt.f64.f32 	%fd19, %f33;
	ld.global.f32 	%f34, [%rd10+24];
	cvt.f64.f32 	%fd20, %f34;
	ld.global.f32 	%f35, [%rd11+24];
	cvt.f64.f32 	%fd21, %f35;
	st.local.f64 	[%rd4], %fd19;
	st.local.f64 	[%rd4+8], %fd20;
	st.local.f64 	[%rd4+16], %fd21;
	{ // callseq 6, 0
	.param .b64 param0;
	st.param.b64 	[param0], %rd14;
	.param .b64 param1;
	st.param.b64 	[param1], %rd8;
	.param .b32 retval0;
	call.uni (retval0), 
	vprintf, 
	(
	param0, 
	param1
	);
	ld.param.b32 	%r34, [retval0];
	} // callseq 6
	ld.global.f32 	%f36, [%rd10+28];
	ld.global.f32 	%f37, [%rd11+28];
	add.f32 	%f38, %f36, %f37;
	st.global.f32 	[%rd12+28], %f38;
	cvt.f64.f32 	%fd22, %f38;
	ld.global.f32 	%f39, [%rd10+28];
	cvt.f64.f32 	%fd23, %f39;
	ld.global.f32 	%f40, [%rd11+28];
	cvt.f64.f32 	%fd24, %f40;
	st.local.f64 	[%rd4], %fd22;
	st.local.f64 	[%rd4+8], %fd23;
	st.local.f64 	[%rd4+16], %fd24;
	{ // callseq 7, 0
	.param .b64 param0;
	st.param.b64 	[param0], %rd14;
	.param .b64 param1;
	st.param.b64 	[param1], %rd8;
	.param .b32 retval0;
	call.uni (retval0), 
	vprintf, 
	(
	param0, 
	param1
	);
	ld.param.b32 	%r36, [retval0];
	} // callseq 7
	add.s32 	%r57, %r57, 8;
	add.s32 	%r56, %r56, 8;
	setp.ne.s32 	%p5, %r57, 0;
	@%p5 bra 	$L__BB0_3;
$L__BB0_4:
	setp.eq.s32 	%p6, %r3, 0;
	@%p6 bra 	$L__BB0_12;
	and.b32  	%r11, %r16, 3;
	setp.lt.u32 	%p7, %r3, 4;
	@%p7 bra 	$L__BB0_7;
	add.s32 	%r38, %r59, %r2;
	mul.wide.s32 	%rd16, %r38, 4;
	add.s64 	%rd17, %rd3, %rd16;
	ld.global.f32 	%f41, [%rd17];
	add.s64 	%rd18, %rd2, %rd16;
	ld.global.f32 	%f42, [%rd18];
	add.f32 	%f43, %f41, %f42;
	add.s64 	%rd19, %rd1, %rd16;
	st.global.f32 	[%rd19], %f43;
	cvt.f64.f32 	%fd25, %f43;
	ld.global.f32 	%f44, [%rd17];
	cvt.f64.f32 	%fd26, %f44;
	ld.global.f32 	%f45, [%rd18];
	cvt.f64.f32 	%fd27, %f45;
	st.local.f64 	[%rd4], %fd25;
	st.local.f64 	[%rd4+8], %fd26;
	st.local.f64 	[%rd4+16], %fd27;
	mov.u64 	%rd20, $str;
	cvta.global.u64 	%rd21, %rd20;
	add.u64 	%rd22, %SP, 0;
	{ // callseq 8, 0
	.param .b64 param0;
	st.param.b64 	[param0], %rd21;
	.param .b64 param1;
	st.param.b64 	[param1], %rd22;
	.param .b32 retval0;
	call.uni (retval0), 
	vprintf, 
	(
	param0, 
	param1
	);
	ld.param.b32 	%r39, [retval0];
	} // callseq 8
	ld.global.f32 	%f46, [%rd17+4];
	ld.global.f32 	%f47, [%rd18+4];
	add.f32 	%f48, %f46, %f47;
	st.global.f32 	[%rd19+4], %f48;
	cvt.f64.f32 	%fd28, %f48;
	ld.global.f32 	%f49, [%rd17+4];
	cvt.f64.f32 	%fd29, %f49;
	ld.global.f32 	%f50, [%rd18+4];
	cvt.f64.f32 	%fd30, %f50;
	st.local.f64 	[%rd4], %fd28;
	st.local.f64 	[%rd4+8], %fd29;
	st.local.f64 	[%rd4+16], %fd30;
	{ // callseq 9, 0
	.param .b64 param0;
	st.param.b64 	[param0], %rd21;
	.param .b64 param1;
	st.param.b64 	[param1], %rd22;
	.param .b32 retval0;
	call.uni (retval0), 
	vprintf, 
	(
	param0, 
	param1
	);
	ld.param.b32 	%r41, [retval0];
	} // callseq 9
	ld.global.f32 	%f51, [%rd17+8];
	ld.global.f32 	%f52, [%rd18+8];
	add.f32 	%f53, %f51, %f52;
	st.global.f32 	[%rd19+8], %f53;
	cvt.f64.f32 	%fd31, %f53;
	ld.global.f32 	%f54, [%rd17+8];
	cvt.f64.f32 	%fd32, %f54;
	ld.global.f32 	%f55, [%rd18+8];
	cvt.f64.f32 	%fd33, %f55;
	st.local.f64 	[%rd4], %fd31;
	st.local.f64 	[%rd4+8], %fd32;
	st.local.f64 	[%rd4+16], %fd33;
	{ // callseq 10, 0
	.param .b64 param0;
	st.param.b64 	[param0], %rd21;
	.param .b64 param1;
	st.param.b64 	[param1], %rd22;
	.param .b32 retval0;
	call.uni (retval0), 
	vprintf, 
	(
	param0, 
	param1
	);
	ld.param.b32 	%r43, [retval0];
	} // callseq 10
	ld.global.f32 	%f56, [%rd17+12];
	ld.global.f32 	%f57, [%rd18+12];
	add.f32 	%f58, %f56, %f57;
	st.global.f32 	[%rd19+12], %f58;
	cvt.f64.f32 	%fd34, %f58;
	ld.global.f32 	%f59, [%rd17+12];
	cvt.f64.f32 	%fd35, %f59;
	ld.global.f32 	%f60, [%rd18+12];
	cvt.f64.f32 	%fd36, %f60;
	st.local.f64 	[%rd4], %fd34;
	st.local.f64 	[%rd4+8], %fd35;
	st.local.f64 	[%rd4+16], %fd36;
	{ // callseq 11, 0
	.param .b64 param0;
	st.param.b64 	[param0], %rd21;
	.param .b64 param1;
	st.param.b64 	[param1], %rd22;
	.param .b32 retval0;
	call.uni (retval0), 
	vprintf, 
	(
	param0, 
	param1
	);
	ld.param.b32 	%r45, [retval0];
	} // callseq 11
	add.s32 	%r59, %r59, 4;
$L__BB0_7:
	setp.eq.s32 	%p8, %r11, 0;
	@%p8 bra 	$L__BB0_12;
	setp.eq.s32 	%p9, %r11, 1;
	@%p9 bra 	$L__BB0_10;
	add.s32 	%r47, %r59, %r2;
	mul.wide.s32 	%rd23, %r47, 4;
	add.s64 	%rd24, %rd3, %rd23;
	ld.global.f32 	%f61, [%rd24];
	add.s64 	%rd25, %rd2, %rd23;
	ld.global.f32 	%f62, [%rd25];
	add.f32 	%f63, %f61, %f62;
	add.s64 	%rd26, %rd1, %rd23;
	st.global.f32 	[%rd26], %f63;
	cvt.f64.f32 	%fd37, %f63;
	ld.global.f32 	%f64, [%rd24];
	cvt.f64.f32 	%fd38, %f64;
	ld.global.f32 	%f65, [%rd25];
	cvt.f64.f32 	%fd39, %f65;
	st.local.f64 	[%rd4], %fd37;
	st.local.f64 	[%rd4+8], %fd38;
	st.local.f64 	[%rd4+16], %fd39;
	mov.u64 	%rd27, $str;
	cvta.global.u64 	%rd28, %rd27;
	add.u64 	%rd29, %SP, 0;
	{ // callseq 12, 0
	.param .b64 param0;
	st.param.b64 	[param0], %rd28;
	.param .b64 param1;
	st.param.b64 	[param1], %rd29;
	.param .b32 retval0;
	call.uni (retval0), 
	vprintf, 
	(
	param0, 
	param1
	);
	ld.param.b32 	%r48, [retval0];
	} // callseq 12
	ld.global.f32 	%f66, [%rd24+4];
	ld.global.f32 	%f67, [%rd25+4];
	add.f32 	%f68, %f66, %f67;
	st.global.f32 	[%rd26+4], %f68;
	cvt.f64.f32 	%fd40, %f68;
	ld.global.f32 	%f69, [%rd24+4];
	cvt.f64.f32 	%fd41, %f69;
	ld.global.f32 	%f70, [%rd25+4];
	cvt.f64.f32 	%fd42, %f70;
	st.local.f64 	[%rd4], %fd40;
	st.local.f64 	[%rd4+8], %fd41;
	st.local.f64 	[%rd4+16], %fd42;
	{ // callseq 13, 0
	.param .b64 param0;
	st.param.b64 	[param0], %rd28;
	.param .b64 param1;
	st.param.b64 	[param1], %rd29;
	.param .b32 retval0;
	call.uni (retval0), 
	vprintf, 
	(
	param0, 
	param1
	);
	ld.param.b32 	%r50, [retval0];
	} // callseq 13
	add.s32 	%r59, %r59, 2;
$L__BB0_10:
	and.b32  	%r52, %r16, 1;
	setp.eq.b32 	%p10, %r52, 1;
	not.pred 	%p11, %p10;
	@%p11 bra 	$L__BB0_12;
	add.s32 	%r53, %r59, %r2;
	mul.wide.s32 	%rd30, %r53, 4;
	add.s64 	%rd31, %rd3, %rd30;
	ld.global.f32 	%f71, [%rd31];
	add.s64 	%rd32, %rd2, %rd30;
	ld.global.f32 	%f72, [%rd32];
	add.f32 	%f73, %f71, %f72;
	add.s64 	%rd33, %rd1, %rd30;
	st.global.f32 	[%rd33], %f73;
	cvt.f64.f32 	%fd43, %f73;
	ld.global.f32 	%f74, [%rd31];
	cvt.f64.f32 	%fd44, %f74;
	ld.global.f32 	%f75, [%rd32];
	cvt.f64.f32 	%fd45, %f75;
	st.local.f64 	[%rd4], %fd43;
	st.local.f64 	[%rd4+8], %fd44;
	st.local.f64 	[%rd4+16], %fd45;
	mov.u64 	%rd34, $str;
	cvta.global.u64 	%rd35, %rd34;
	add.u64 	%rd36, %SP, 0;
	{ // callseq 14, 0
	.param .b64 param0;
	st.param.b64 	[param0], %rd35;
	.param .b64 param1;
	st.param.b64 	[param1], %rd36;
	.param .b32 retval0;
	call.uni (retval0), 
	vprintf, 
	(
	param0, 
	param1
	);
	ld.param.b32 	%r54, [retval0];
	} // callseq 14
$L__BB0_12:
	ret;

}


// ===== COMPILED SASS (sm_100) =====

	.target	sm_100

	.elftype	@"ET_EXEC"


//--------------------- .note.nv.tkinfo           --------------------------
	.section	.note.nv.tkinfo,"",@"SHT_NOTE"
	.sectionflags	@"SHF_NOTE_NV_TKINFO"
	.tkinfo
        /*0018*/ 	.word	0x00000002
        /*0030*/ 	.string	""
        /*0030*/ 	.string	"ptxas"
        /*0030*/ 	.string	"Cuda compilation tools, release 13.0, V13.0.88"
        /*0030*/ 	.string	"Build cuda_13.0.r13.0/compiler.36424714_0"
        /*0030*/ 	.string	"-arch sm_100 -m 64 "



//--------------------- .note.nv.cuinfo           --------------------------
	.section	.note.nv.cuinfo,"",@"SHT_NOTE"
	.sectionflags	@"SHF_NOTE_NV_CUINFO"
        /*0018*/ 	.short	0x0002
        /*001a*/ 	.short	0x0064
        /*001c*/ 	.short	0x0082
	.zero		2


//--------------------- .nv.info                  --------------------------
	.section	.nv.info,"",@"SHT_CUDA_INFO"
	.align	4


	//----- nvinfo : EIATTR_REGCOUNT
	.align		4
        /*0000*/ 	.byte	0x04, 0x2f
        /*0002*/ 	.short	(.L_2 - .L_1)
	.align		4
.L_1:
        /*0004*/ 	.word	index@(_Z10add_matrixPfS_S_ii)
        /*0008*/ 	.word	0x00000022


	//----- nvinfo : EIATTR_FRAME_SIZE
	.align		4
.L_2:
        /*000c*/ 	.byte	0x04, 0x11
        /*000e*/ 	.short	(.L_4 - .L_3)
	.align		4
.L_3:
        /*0010*/ 	.word	index@(_Z10add_matrixPfS_S_ii)
        /*0014*/ 	.word	0x00000018


	//----- nvinfo : EIATTR_MIN_STACK_SIZE
	.align		4
.L_4:
        /*0018*/ 	.byte	0x04, 0x12
        /*001a*/ 	.short	(.L_6 - .L_5)
	.align		4
.L_5:
        /*001c*/ 	.word	index@(_Z10add_matrixPfS_S_ii)
        /*0020*/ 	.word	0x00000018
.L_6:


//--------------------- .nv.compat                --------------------------
	.section	.nv.compat,"",@"SHT_CUDA_COMPAT_INFO"
	.align	4
        /*0000*/ 	.byte	0x02, 0x09, 0x00, 0x00, 0x02, 0x02, 0x01, 0x00, 0x02, 0x05, 0x05, 0x00, 0x03, 0x07, 0x01, 0x01
        /*0010*/ 	.byte	0x02, 0x03, 0x00, 0x00, 0x02, 0x06, 0x01, 0x00, 0x04, 0x0b, 0x08, 0x00, 0x09, 0x00, 0x00, 0x00
        /*0020*/ 	.byte	0x00, 0x00, 0x00, 0x00


//--------------------- .nv.info._Z10add_matrixPfS_S_ii --------------------------
	.section	.nv.info._Z10add_matrixPfS_S_ii,"",@"SHT_CUDA_INFO"
	.sectionflags	@""
	.align	4


	//----- nvinfo : EIATTR_CUDA_API_VERSION
	.align		4
        /*0000*/ 	.byte	0x04, 0x37
        /*0002*/ 	.short	(.L_8 - .L_7)
.L_7:
        /*0004*/ 	.word	0x00000082


	//----- nvinfo : EIATTR_KPARAM_INFO
	.align		4
.L_8:
        /*0008*/ 	.byte	0x04, 0x17
        /*000a*/ 	.short	(.L_10 - .L_9)
.L_9:
        /*000c*/ 	.word	0x00000000
        /*0010*/ 	.short	0x0004
        /*0012*/ 	.short	0x001c
        /*0014*/ 	.byte	0x00, 0xf0, 0x11, 0x00


	//----- nvinfo : EIATTR_KPARAM_INFO
	.align		4
.L_10:
        /*0018*/ 	.byte	0x04, 0x17
        /*001a*/ 	.short	(.L_12 - .L_11)
.L_11:
        /*001c*/ 	.word	0x00000000
        /*0020*/ 	.short	0x0003
        /*0022*/ 	.short	0x0018
        /*0024*/ 	.byte	0x00, 0xf0, 0x11, 0x00


	//----- nvinfo : EIATTR_KPARAM_INFO
	.align		4
.L_12:
        /*0028*/ 	.byte	0x04, 0x17
        /*002a*/ 	.short	(.L_14 - .L_13)
.L_13:
        /*002c*/ 	.word	0x00000000
        /*0030*/ 	.short	0x0002
        /*0032*/ 	.short	0x0010
        /*0034*/ 	.byte	0x00, 0xf5, 0x21, 0x00


	//----- nvinfo : EIATTR_KPARAM_INFO
	.align		4
.L_14:
        /*0038*/ 	.byte	0x04, 0x17
        /*003a*/ 	.short	(.L_16 - .L_15)
.L_15:
        /*003c*/ 	.word	0x00000000
        /*0040*/ 	.short	0x0001
        /*0042*/ 	.short	0x0008
        /*0044*/ 	.byte	0x00, 0xf5, 0x21, 0x00


	//----- nvinfo : EIATTR_KPARAM_INFO
	.align		4
.L_16:
        /*0048*/ 	.byte	0x04, 0x17
        /*004a*/ 	.short	(.L_18 - .L_17)
.L_17:
        /*004c*/ 	.word	0x00000000
        /*0050*/ 	.short	0x0000
        /*0052*/ 	.short	0x0000
        /*0054*/ 	.byte	0x00, 0xf5, 0x21, 0x00


	//----- nvinfo : EIATTR_SPARSE_MMA_MASK
	.align		4
.L_18:
        /*0058*/ 	.byte	0x03, 0x50
        /*005a*/ 	.short	0x0000


	//----- nvinfo : EIATTR_MAXREG_COUNT
	.align		4
        /*005c*/ 	.byte	0x03, 0x1b
        /*005e*/ 	.short	0x00ff


	//----- nvinfo : EIATTR_EXTERNS
	.align		4
        /*0060*/ 	.byte	0x04, 0x0f
        /*0062*/ 	.short	(.L_20 - .L_19)


	//   ....[0]....
	.align		4
.L_19:
        /*0064*/ 	.word	index@(vprintf)


	//----- nvinfo : EIATTR_MERCURY_ISA_VERSION
	.align		4
.L_20:
        /*0068*/ 	.byte	0x03, 0x5f
        /*006a*/ 	.short	0x0101


	//----- nvinfo : EIATTR_VRC_CTA_INIT_COUNT
	.align		4
        /*006c*/ 	.byte	0x02, 0x4a
	.zero		1
	.zero		1


	//----- nvinfo : EIATTR_SYSCALL_OFFSETS
	.align		4
        /*0070*/ 	.byte	0x04, 0x46
        /*0072*/ 	.short	(.L_22 - .L_21)


	//   ....[0]....
.L_21:
        /*0074*/ 	.word	0x00000340


	//   ....[1]....
        /*0078*/ 	.word	0x00000490


	//   ....[2]....
        /*007c*/ 	.word	0x000005d0


	//   ....[3]....
        /*0080*/ 	.word	0x00000710


	//   ....[4]....
        /*0084*/ 	.word	0x00000850


	//   ....[5]....
        /*0088*/ 	.word	0x00000990


	//   ....[6]....
        /*008c*/ 	.word	0x00000ad0


	//   ....[7]....
        /*0090*/ 	.word	0x00000c10


	//   ....[8]....
        /*0094*/ 	.word	0x00000e90


	//   ....[9]....
        /*0098*/ 	.word	0x00000fd0


	//   ....[10]....
        /*009c*/ 	.word	0x00001110


	//   ....[11]....
        /*00a0*/ 	.word	0x00001250


	//   ....[12]....
        /*00a4*/ 	.word	0x00001460


	//   ....[13]....
        /*00a8*/ 	.word	0x000015a0


	//   ....[14]....
        /*00ac*/ 	.word	0x000017b0


	//----- nvinfo : EIATTR_EXIT_INSTR_OFFSETS
	.align		4
.L_22:
        /*00b0*/ 	.byte	0x04, 0x1c
        /*00b2*/ 	.short	(.L_24 - .L_23)


	//   ....[0]....
.L_23:
        /*00b4*/ 	.word	0x000000d0


	//   ....[1]....
        /*00b8*/ 	.word	0x00000c90


	//   ....[2]....
        /*00bc*/ 	.word	0x00001280


	//   ....[3]....
        /*00c0*/ 	.word	0x000015f0


	//   ....[4]....
        /*00c4*/ 	.word	0x000017c0


	//----- nvinfo : EIATTR_CRS_STACK_SIZE
	.align		4
.L_24:
        /*00c8*/ 	.byte	0x04, 0x1e
        /*00ca*/ 	.short	(.L_26 - .L_25)
.L_25:
        /*00cc*/ 	.word	0x00000000


	//----- nvinfo : EIATTR_CBANK_PARAM_SIZE
	.align		4
.L_26:
        /*00d0*/ 	.byte	0x03, 0x19
        /*00d2*/ 	.short	0x0020


	//----- nvinfo : EIATTR_PARAM_CBANK
	.align		4
        /*00d4*/ 	.byte	0x04, 0x0a
        /*00d6*/ 	.short	(.L_28 - .L_27)
	.align		4
.L_27:
        /*00d8*/ 	.word	index@(.nv.constant0._Z10add_matrixPfS_S_ii)
        /*00dc*/ 	.short	0x0380
        /*00de*/ 	.short	0x0020


	//----- nvinfo : EIATTR_SW_WAR
	.align		4
.L_28:
        /*00e0*/ 	.byte	0x04, 0x36
        /*00e2*/ 	.short	(.L_30 - .L_29)
.L_29:
        /*00e4*/ 	.word	0x00000008
.L_30:


//--------------------- .nv.callgraph             --------------------------
	.section	.nv.callgraph,"",@"SHT_CUDA_CALLGRAPH"
	.align	4
	.sectionentsize	8
	.align		4
        /*0000*/ 	.word	0x00000000
	.align		4
        /*0004*/ 	.word	0xffffffff
	.align		4
        /*0008*/ 	.word	index@(_Z10add_matrixPfS_S_ii)
	.align		4
        /*000c*/ 	.word	index@(vprintf)
	.align		4
        /*0010*/ 	.word	0x00000000
	.align		4
        /*0014*/ 	.word	0xfffffffe
	.align		4
        /*0018*/ 	.word	0x00000000
	.align		4
        /*001c*/ 	.word	0xfffffffd
	.align		4
        /*0020*/ 	.word	0x00000000
	.align		4
        /*0024*/ 	.word	0xfffffffc


//--------------------- .nv.constant4             --------------------------
	.section	.nv.constant4,"a",@progbits
	.align	8
	.align		8
.nv.constant4:
        /*0000*/ 	.dword	vprintf
	.align		8
        /*0008*/ 	.dword	$str


//--------------------- .text._Z10add_matrixPfS_S_ii --------------------------
	.section	.text._Z10add_matrixPfS_S_ii,"ax",@progbits
	.align	128
        .global         _Z10add_matrixPfS_S_ii
        .type           _Z10add_matrixPfS_S_ii,@function
        .size           _Z10add_matrixPfS_S_ii,(.L_x_20 - _Z10add_matrixPfS_S_ii)
        .other          _Z10add_matrixPfS_S_ii,@"STO_CUDA_ENTRY STV_DEFAULT"
_Z10add_matrixPfS_S_ii:
.text._Z10add_matrixPfS_S_ii:
[----:B------:R-:W0:Y:S01]  /*0000*/  LDC R1, c[0x0][0x37c] ;  /* 0x0000df00ff017b82 */ /* 0x000e220000000800 */
[----:B------:R-:W1:Y:S01]  /*0010*/  S2R R25, SR_TID.X ;  /* 0x0000000000197919 */ /* 0x000e620000002100 */
[----:B------:R-:W2:Y:S06]  /*0020*/  LDCU UR5, c[0x0][0x2fc] ;  /* 0x00005f80ff0577ac */ /* 0x000eac0008000800 */
[----:B------:R-:W1:Y:S01]  /*0030*/  S2UR UR6, SR_CTAID.X ;  /* 0x00000000000679c3 */ /* 0x000e620000002500 */
[----:B0-----:R-:W-:Y:S01]  /*0040*/  VIADD R1, R1, 0xffffffe8 ;  /* 0xffffffe801017836 */ /* 0x001fe20000000000 */
[----:B------:R-:W0:Y:S06]  /*0050*/  LDCU UR4, c[0x0][0x2f8] ;  /* 0x00005f00ff0477ac */ /* 0x000e2c0008000800 */
[----:B------:R-:W1:Y:S08]  /*0060*/  LDC R0, c[0x0][0x360] ;  /* 0x0000d800ff007b82 */ /* 0x000e700000000800 */
[----:B------:R-:W3:Y:S01]  /*0070*/  LDC.64 R2, c[0x0][0x398] ;  /* 0x0000e600ff027b82 */ /* 0x000ee20000000a00 */
[----:B0-----:R-:W-:-:S05]  /*0080*/  IADD3 R19, P1, PT, R1, UR4, RZ ;  /* 0x0000000401137c10 */ /* 0x001fca000ff3e0ff */
[----:B--2---:R-:W-:Y:S02]  /*0090*/  IMAD.X R18, RZ, RZ, UR5, P1 ;  /* 0x00000005ff127e24 */ /* 0x004fe400088e06ff */
[----:B-1----:R-:W-:Y:S01]  /*00a0*/  IMAD R25, R0, UR6, R25 ;  /* 0x0000000600197c24 */ /* 0x002fe2000f8e0219 */
[----:B---3--:R-:W-:-:S04]  /*00b0*/  ISETP.GE.AND P0, PT, R3, 0x1, PT ;  /* 0x000000010300780c */ /* 0x008fc80003f06270 */
[----:B------:R-:W-:-:S13]  /*00c0*/  ISETP.GE.OR P0, PT, R25, R2, !P0 ;  /* 0x000000021900720c */ /* 0x000fda0004706670 */
[----:B------:R-:W-:Y:S05]  /*00d0*/  @P0 EXIT ;  /* 0x000000000000094d */ /* 0x000fea0003800000 */
[----:B------:R-:W-:Y:S01]  /*00e0*/  ISETP.GE.U32.AND P0, PT, R3, 0x8, PT ;  /* 0x000000080300780c */ /* 0x000fe20003f06070 */
[----:B------:R-:W0:Y:S01]  /*00f0*/  LDCU.64 UR36, c[0x0][0x358] ;  /* 0x00006b00ff2477ac */ /* 0x000e220008000a00 */
[----:B------:R-:W-:Y:S02]  /*0100*/  HFMA2 R24, -RZ, RZ, 0, 0 ;  /* 0x00000000ff187431 */ /* 0x000fe400000001ff */
[----:B------:R-:W-:-:S09]  /*0110*/  IMAD R25, R25, R3, RZ ;  /* 0x0000000319197224 */ /* 0x000fd200078e02ff */
[----:B------:R-:W-:Y:S05]  /*0120*/  @!P0 BRA `(.L_x_0) ;  /* 0x0000000800cc8947 */ /* 0x000fea0003800000 */
[----:B------:R-:W-:Y:S01]  /*0130*/  LOP3.LUT R24, R3, 0x7ffffff8, RZ, 0xc0, !PT ;  /* 0x7ffffff803187812 */ /* 0x000fe200078ec0ff */
[----:B------:R-:W-:Y:S01]  /*0140*/  BSSY.RECONVERGENT B6, `(.L_x_0) ;  /* 0x00000b1000067945 */ /* 0x000fe20003800200 */
[----:B------:R-:W-:-:S03]  /*0150*/  IMAD.MOV.U32 R23, RZ, RZ, R25 ;  /* 0x000000ffff177224 */ /* 0x000fc600078e0019 */
[----:B------:R-:W-:-:S07]  /*0160*/  IMAD.MOV R2, RZ, RZ, -R24 ;  /* 0x000000ffff027224 */ /* 0x000fce00078e0a18 */
.L_x_9:
[----:B------:R-:W1:Y:S08]  /*0170*/  LDC.64 R30, c[0x0][0x380] ;  /* 0x0000e000ff1e7b82 */ /* 0x000e700000000a00 */
[----:B------:R-:W2:Y:S08]  /*0180*/  LDC.64 R28, c[0x0][0x388] ;  /* 0x0000e200ff1c7b82 */ /* 0x000eb00000000a00 */
[----:B------:R-:W3:Y:S01]  /*0190*/  LDC.64 R16, c[0x0][0x390] ;  /* 0x0000e400ff107b82 */ /* 0x000ee20000000a00 */
[----:B------:R-:W-:Y:S01]  /*01a0*/  MOV R8, 0x0 ;  /* 0x0000000000087802 */ /* 0x000fe20000000f00 */
[----:B------:R-:W4:Y:S01]  /*01b0*/  LDCU.64 UR4, c[0x4][0x8] ;  /* 0x01000100ff0477ac */ /* 0x000f220008000a00 */
[----:B-1----:R-:W-:-:S05]  /*01c0*/  IMAD.WIDE R30, R23, 0x4, R30 ;  /* 0x00000004171e7825 */ /* 0x002fca00078e021e */
[----:B0-----:R-:W5:Y:S01]  /*01d0*/  LDG.E R0, desc[UR36][R30.64] ;  /* 0x000000241e007981 */ /* 0x001f62000c1e1900 */
[----:B--2---:R-:W-:-:S05]  /*01e0*/  IMAD.WIDE R28, R23, 0x4, R28 ;  /* 0x00000004171c7825 */ /* 0x004fca00078e021c */
[----:B------:R-:W5:Y:S01]  /*01f0*/  LDG.E R3, desc[UR36][R28.64] ;  /* 0x000000241c037981 */ /* 0x000f62000c1e1900 */
[----:B---3--:R-:W-:-:S04]  /*0200*/  IMAD.WIDE R16, R23, 0x4, R16 ;  /* 0x0000000417107825 */ /* 0x008fc800078e0210 */
[----:B-----5:R-:W-:-:S05]  /*0210*/  FADD R5, R0, R3 ;  /* 0x0000000300057221 */ /* 0x020fca0000000000 */
[----:B------:R0:W-:Y:S04]  /*0220*/  STG.E desc[UR36][R16.64], R5 ;  /* 0x0000000510007986 */ /* 0x0001e8000c101924 */
[----:B------:R-:W2:Y:S04]  /*0230*/  LDG.E R0, desc[UR36][R30.64] ;  /* 0x000000241e007981 */ /* 0x000ea8000c1e1900 */
[----:B------:R-:W3:Y:S01]  /*0240*/  LDG.E R3, desc[UR36][R28.64] ;  /* 0x000000241c037981 */ /* 0x000ee2000c1e1900 */
[----:B------:R-:W1:Y:S01]  /*0250*/  F2F.F64.F32 R10, R5 ;  /* 0x00000005000a7310 */ /* 0x000e620000201800 */
[----:B------:R-:W2:Y:S01]  /*0260*/  LDC.64 R8, c[0x4][R8] ;  /* 0x0100000008087b82 */ /* 0x000ea20000000a00 */
[----:B------:R-:W-:Y:S01]  /*0270*/  IADD3 R2, PT, PT, R2, 0x8, RZ ;  /* 0x0000000802027810 */ /* 0x000fe20007ffe0ff */
[----:B-1----:R1:W-:Y:S03]  /*0280*/  STL.64 [R1], R10 ;  /* 0x0000000a01007387 */ /* 0x0023e60000100a00 */
[----:B------:R-:W-:Y:S01]  /*0290*/  ISETP.NE.AND P0, PT, R2, RZ, PT ;  /* 0x000000ff0200720c */ /* 0x000fe20003f05270 */
[----:B----4-:R-:W-:Y:S01]  /*02a0*/  IMAD.U32 R4, RZ, RZ, UR4 ;  /* 0x00000004ff047e24 */ /* 0x010fe2000f8e00ff */
[----:B0-----:R-:W-:Y:S01]  /*02b0*/  MOV R5, UR5 ;  /* 0x0000000500057c02 */ /* 0x001fe20008000f00 */
[----:B------:R-:W-:Y:S01]  /*02c0*/  IMAD.MOV.U32 R6, RZ, RZ, R19 ;  /* 0x000000ffff067224 */ /* 0x000fe200078e0013 */
[----:B------:R-:W-:-:S02]  /*02d0*/  P2R R26, PR, RZ, 0x1 ;  /* 0x00000001ff1a7803 */ /* 0x000fc40000000000 */
[----:B------:R-:W-:Y:S01]  /*02e0*/  MOV R7, R18 ;  /* 0x0000001200077202 */ /* 0x000fe20000000f00 */
[----:B--2---:R-:W0:Y:S08]  /*02f0*/  F2F.F64.F32 R12, R0 ;  /* 0x00000000000c7310 */ /* 0x004e300000201800 */
[----:B---3--:R-:W2:Y:S01]  /*0300*/  F2F.F64.F32 R14, R3 ;  /* 0x00000003000e7310 */ /* 0x008ea20000201800 */
[----:B0-----:R1:W-:Y:S04]  /*0310*/  STL.64 [R1+0x8], R12 ;  /* 0x0000080c01007387 */ /* 0x0013e80000100a00 */
[----:B--2---:R1:W-:Y:S02]  /*0320*/  STL.64 [R1+0x10], R14 ;  /* 0x0000100e01007387 */ /* 0x0043e40000100a00 */
[----:B------:R-:W-:-:S07]  /*0330*/  LEPC R20, `(.L_x_1) ;  /* 0x000000001014794e */ /* 0x000fce0000000000 */
[----:B-1----:R-:W-:Y:S05]  /*0340*/  CALL.ABS.NOINC R8 ;  /* 0x0000000008007343 */ /* 0x002fea0003c00000 */
.L_x_1:
[----:B------:R-:W2:Y:S04]  /*0350*/  LDG.E R3, desc[UR36][R30.64+0x4] ;  /* 0x000004241e037981 */ /* 0x000ea8000c1e1900 */
[----:B------:R-:W2:Y:S01]  /*0360*/  LDG.E R0, desc[UR36][R28.64+0x4] ;  /* 0x000004241c007981 */ /* 0x000ea2000c1e1900 */
[----:B------:R-:W-:Y:S01]  /*0370*/  MOV R22, 0x0 ;  /* 0x0000000000167802 */ /* 0x000fe20000000f00 */
[----:B------:R-:W0:Y:S01]  /*0380*/  LDCU.64 UR4, c[0x4][0x8] ;  /* 0x01000100ff0477ac */ /* 0x000e220008000a00 */
[----:B--2---:R-:W-:-:S05]  /*0390*/  FADD R3, R3, R0 ;  /* 0x0000000003037221 */ /* 0x004fca0000000000 */
[----:B------:R1:W-:Y:S04]  /*03a0*/  STG.E desc[UR36][R16.64+0x4], R3 ;  /* 0x0000040310007986 */ /* 0x0003e8000c101924 */
[----:B------:R-:W2:Y:S04]  /*03b0*/  LDG.E R12, desc[UR36][R30.64+0x4] ;  /* 0x000004241e0c7981 */ /* 0x000ea8000c1e1900 */
[----:B------:R-:W3:Y:S01]  /*03c0*/  LDG.E R0, desc[UR36][R28.64+0x4] ;  /* 0x000004241c007981 */ /* 0x000ee2000c1e1900 */
[----:B------:R-:W4:Y:S01]  /*03d0*/  F2F.F64.F32 R10, R3 ;  /* 0x00000003000a7310 */ /* 0x000f220000201800 */
[----:B------:R1:W1:Y:S01]  /*03e0*/  LDC.64 R8, c[0x4][R22] ;  /* 0x0100000016087b82 */ /* 0x0002620000000a00 */
[----:B0-----:R-:W-:Y:S01]  /*03f0*/  IMAD.U32 R4, RZ, RZ, UR4 ;  /* 0x00000004ff047e24 */ /* 0x001fe2000f8e00ff */
[----:B------:R-:W-:Y:S01]  /*0400*/  MOV R5, UR5 ;  /* 0x0000000500057c02 */ /* 0x000fe20008000f00 */
[----:B------:R-:W-:Y:S01]  /*0410*/  IMAD.MOV.U32 R6, RZ, RZ, R19 ;  /* 0x000000ffff067224 */ /* 0x000fe200078e0013 */
[----:B------:R-:W-:Y:S01]  /*0420*/  MOV R7, R18 ;  /* 0x0000001200077202 */ /* 0x000fe20000000f00 */
[----:B----4-:R0:W-:Y:S02]  /*0430*/  STL.64 [R1], R10 ;  /* 0x0000000a01007387 */ /* 0x0101e40000100a00 */
[----:B--2---:R-:W2:Y:S08]  /*0440*/  F2F.F64.F32 R12, R12 ;  /* 0x0000000c000c7310 */ /* 0x004eb00000201800 */
[----:B---3--:R-:W3:Y:S01]  /*0450*/  F2F.F64.F32 R14, R0 ;  /* 0x00000000000e7310 */ /* 0x008ee20000201800 */
[----:B--2---:R0:W-:Y:S04]  /*0460*/  STL.64 [R1+0x8], R12 ;  /* 0x0000080c01007387 */ /* 0x0041e80000100a00 */
[----:B-1-3--:R0:W-:Y:S02]  /*0470*/  STL.64 [R1+0x10], R14 ;  /* 0x0000100e01007387 */ /* 0x00a1e40000100a00 */
[----:B------:R-:W-:-:S07]  /*0480*/  LEPC R20, `(.L_x_2) ;  /* 0x000000001014794e */ /* 0x000fce0000000000 */
[----:B0-----:R-:W-:Y:S05]  /*0490*/  CALL.ABS.NOINC R8 ;  /* 0x0000000008007343 */ /* 0x001fea0003c00000 */
.L_x_2:
[----:B------:R-:W2:Y:S04]  /*04a0*/  LDG.E R3, desc[UR36][R30.64+0x8] ;  /* 0x000008241e037981 */ /* 0x000ea8000c1e1900 */
[----:B------:R-:W2:Y:S01]  /*04b0*/  LDG.E R0, desc[UR36][R28.64+0x8] ;  /* 0x000008241c007981 */ /* 0x000ea2000c1e1900 */
        /* <DEDUP_REMOVED lines=18> */
.L_x_3:
        /* <DEDUP_REMOVED lines=20> */
.L_x_4:
        /* <DEDUP_REMOVED lines=20> */
.L_x_5:
        /* <DEDUP_REMOVED lines=20> */
.L_x_6:
        /* <DEDUP_REMOVED lines=20> */
.L_x_7:
        /* <DEDUP_REMOVED lines=20> */
.L_x_8:
[----:B------:R-:W-:Y:S01]  /*0c20*/  ISETP.NE.AND P6, PT, R26, RZ, PT ;  /* 0x000000ff1a00720c */ /* 0x000fe20003fc5270 */
[----:B------:R-:W-:-:S12]  /*0c30*/  VIADD R23, R23, 0x8 ;  /* 0x0000000817177836 */ /* 0x000fd80000000000 */
[----:B------:R-:W-:Y:S05]  /*0c40*/  @P6 BRA `(.L_x_9) ;  /* 0xfffffff400486947 */ /* 0x000fea000383ffff */
[----:B------:R-:W-:Y:S05]  /*0c50*/  BSYNC.RECONVERGENT B6 ;  /* 0x0000000000067941 */ /* 0x000fea0003800200 */
.L_x_0:
[----:B------:R-:W1:Y:S02]  /*0c60*/  LDCU UR4, c[0x0][0x39c] ;  /* 0x00007380ff0477ac */ /* 0x000e640008000800 */
[----:B-1----:R-:W-:-:S06]  /*0c70*/  ULOP3.LUT UR4, UR4, 0x7, URZ, 0xc0, !UPT ;  /* 0x0000000704047892 */ /* 0x002fcc000f8ec0ff */
[----:B------:R-:W-:-:S13]  /*0c80*/  ISETP.NE.AND P0, PT, RZ, UR4, PT ;  /* 0x00000004ff007c0c */ /* 0x000fda000bf05270 */
[----:B0-----:R-:W-:Y:S05]  /*0c90*/  @!P0 EXIT ;  /* 0x000000000000894d */ /* 0x001fea0003800000 */
[----:B------:R-:W0:Y:S01]  /*0ca0*/  LDC R26, c[0x0][0x39c] ;  /* 0x0000e700ff1a7b82 */ /* 0x000e220000000800 */
[----:B------:R-:W-:Y:S01]  /*0cb0*/  UISETP.GE.U32.AND UP0, UPT, UR4, 0x4, UPT ;  /* 0x000000040400788c */ /* 0x000fe2000bf06070 */
[----:B0-----:R-:W-:-:S08]  /*0cc0*/  LOP3.LUT R26, R26, 0x3, RZ, 0xc0, !PT ;  /* 0x000000031a1a7812 */ /* 0x001fd000078ec0ff */
[----:B------:R-:W-:Y:S05]  /*0cd0*/  BRA.U !UP0, `(.L_x_10) ;  /* 0x0000000508647547 */ /* 0x000fea000b800000 */
[----:B------:R-:W0:Y:S01]  /*0ce0*/  LDC.64 R28, c[0x0][0x380] ;  /* 0x0000e000ff1c7b82 */ /* 0x000e220000000a00 */
[----:B------:R-:W-:Y:S01]  /*0cf0*/  IADD3 R3, PT, PT, R25, R24, RZ ;  /* 0x0000001819037210 */ /* 0x000fe20007ffe0ff */
[----:B------:R-:W1:Y:S06]  /*0d00*/  LDCU.64 UR4, c[0x4][0x8] ;  /* 0x01000100ff0477ac */ /* 0x000e6c0008000a00 */
[----:B------:R-:W2:Y:S08]  /*0d10*/  LDC.64 R22, c[0x0][0x388] ;  /* 0x0000e200ff167b82 */ /* 0x000eb00000000a00 */
[----:B------:R-:W3:Y:S01]  /*0d20*/  LDC.64 R16, c[0x0][0x390] ;  /* 0x0000e400ff107b82 */ /* 0x000ee20000000a00 */
[----:B0-----:R-:W-:-:S05]  /*0d30*/  IMAD.WIDE R28, R3, 0x4, R28 ;  /* 0x00000004031c7825 */ /* 0x001fca00078e021c */
[----:B------:R-:W4:Y:S01]  /*0d40*/  LDG.E R0, desc[UR36][R28.64] ;  /* 0x000000241c007981 */ /* 0x000f22000c1e1900 */
[----:B--2---:R-:W-:-:S05]  /*0d50*/  IMAD.WIDE R22, R3, 0x4, R22 ;  /* 0x0000000403167825 */ /* 0x004fca00078e0216 */
[----:B------:R-:W4:Y:S01]  /*0d60*/  LDG.E R5, desc[UR36][R22.64] ;  /* 0x0000002416057981 */ /* 0x000f22000c1e1900 */
[----:B---3--:R-:W-:-:S04]  /*0d70*/  IMAD.WIDE R16, R3, 0x4, R16 ;  /* 0x0000000403107825 */ /* 0x008fc800078e0210 */
[----:B----4-:R-:W-:-:S05]  /*0d80*/  FADD R3, R0, R5 ;  /* 0x0000000500037221 */ /* 0x010fca0000000000 */
[----:B------:R0:W-:Y:S04]  /*0d90*/  STG.E desc[UR36][R16.64], R3 ;  /* 0x0000000310007986 */ /* 0x0001e8000c101924 */
[----:B------:R-:W2:Y:S04]  /*0da0*/  LDG.E R0, desc[UR36][R28.64] ;  /* 0x000000241c007981 */ /* 0x000ea8000c1e1900 */
[----:B------:R-:W3:Y:S01]  /*0db0*/  LDG.E R14, desc[UR36][R22.64] ;  /* 0x00000024160e7981 */ /* 0x000ee2000c1e1900 */
[----:B------:R-:W4:Y:S01]  /*0dc0*/  F2F.F64.F32 R10, R3 ;  /* 0x00000003000a7310 */ /* 0x000f220000201800 */
[----:B------:R-:W-:-:S04]  /*0dd0*/  MOV R2, 0x0 ;  /* 0x0000000000027802 */ /* 0x000fc80000000f00 */
[----:B------:R0:W0:Y:S01]  /*0de0*/  LDC.64 R8, c[0x4][R2] ;  /* 0x0100000002087b82 */ /* 0x0000220000000a00 */
[----:B----4-:R4:W-:Y:S01]  /*0df0*/  STL.64 [R1], R10 ;  /* 0x0000000a01007387 */ /* 0x0109e20000100a00 */
[----:B-1----:R-:W-:Y:S01]  /*0e00*/  IMAD.U32 R4, RZ, RZ, UR4 ;  /* 0x00000004ff047e24 */ /* 0x002fe2000f8e00ff */
[----:B------:R-:W-:Y:S01]  /*0e10*/  MOV R5, UR5 ;  /* 0x0000000500057c02 */ /* 0x000fe20008000f00 */
[----:B------:R-:W-:Y:S01]  /*0e20*/  IMAD.MOV.U32 R6, RZ, RZ, R19 ;  /* 0x000000ffff067224 */ /* 0x000fe200078e0013 */
[----:B------:R-:W-:Y:S01]  /*0e30*/  MOV R7, R18 ;  /* 0x0000001200077202 */ /* 0x000fe20000000f00 */
[----:B--2---:R-:W1:Y:S08]  /*0e40*/  F2F.F64.F32 R12, R0 ;  /* 0x00000000000c7310 */ /* 0x004e700000201800 */
[----:B---3--:R-:W2:Y:S01]  /*0e50*/  F2F.F64.F32 R14, R14 ;  /* 0x0000000e000e7310 */ /* 0x008ea20000201800 */
[----:B-1----:R4:W-:Y:S04]  /*0e60*/  STL.64 [R1+0x8], R12 ;  /* 0x0000080c01007387 */ /* 0x0029e80000100a00 */
[----:B0-2---:R4:W-:Y:S02]  /*0e70*/  STL.64 [R1+0x10], R14 ;  /* 0x0000100e01007387 */ /* 0x0059e40000100a00 */
[----:B------:R-:W-:-:S07]  /*0e80*/  LEPC R20, `(.L_x_11) ;  /* 0x000000001014794e */ /* 0x000fce0000000000 */
[----:B----4-:R-:W-:Y:S05]  /*0e90*/  CALL.ABS.NOINC R8 ;  /* 0x0000000008007343 */ /* 0x010fea0003c00000 */
.L_x_11:
        /* <DEDUP_REMOVED lines=20> */
.L_x_12:
        /* <DEDUP_REMOVED lines=20> */
.L_x_13:
        /* <DEDUP_REMOVED lines=20> */
.L_x_14:
[----:B------:R-:W-:-:S07]  /*1260*/  VIADD R24, R24, 0x4 ;  /* 0x0000000418187836 */ /* 0x000fce0000000000 */
.L_x_10:
[----:B------:R-:W-:-:S13]  /*1270*/  ISETP.NE.AND P0, PT, R26, RZ, PT ;  /* 0x000000ff1a00720c */ /* 0x000fda0003f05270 */
[----:B------:R-:W-:Y:S05]  /*1280*/  @!P0 EXIT ;  /* 0x000000000000894d */ /* 0x000fea0003800000 */
[----:B------:R-:W-:-:S13]  /*1290*/  ISETP.NE.AND P0, PT, R26, 0x1, PT ;  /* 0x000000011a00780c */ /* 0x000fda0003f05270 */
[----:B------:R-:W-:Y:S05]  /*12a0*/  @!P0 BRA `(.L_x_15) ;  /* 0x0000000000c48947 */ /* 0x000fea0003800000 */
        /* <DEDUP_REMOVED lines=28> */
.L_x_16:
        /* <DEDUP_REMOVED lines=20> */
.L_x_17:
[----:B------:R-:W-:-:S07]  /*15b0*/  VIADD R24, R24, 0x2 ;  /* 0x0000000218187836 */ /* 0x000fce0000000000 */
.L_x_15:
[----:B------:R-:W0:Y:S02]  /*15c0*/  LDC R0, c[0x0][0x39c] ;  /* 0x0000e700ff007b82 */ /* 0x000e240000000800 */
[----:B0-----:R-:W-:-:S04]  /*15d0*/  LOP3.LUT R0, R0, 0x1, RZ, 0xc0, !PT ;  /* 0x0000000100007812 */ /* 0x001fc800078ec0ff */
[----:B------:R-:W-:-:S13]  /*15e0*/  ISETP.NE.U32.AND P0, PT, R0, 0x1, PT ;  /* 0x000000010000780c */ /* 0x000fda0003f05070 */
[----:B------:R-:W-:Y:S05]  /*15f0*/  @P0 EXIT ;  /* 0x000000000000094d */ /* 0x000fea0003800000 */
        /* <DEDUP_REMOVED lines=12> */
[----:B------:R1:W2:Y:S04]  /*16c0*/  LDG.E R7, desc[UR36][R4.64] ;  /* 0x0000002404077981 */ /* 0x0002a8000c1e1900 */
[----:B------:R-:W3:Y:S01]  /*16d0*/  LDG.E R12, desc[UR36][R2.64] ;  /* 0x00000024020c7981 */ /* 0x000ee2000c1e1900 */
[----:B------:R-:W4:Y:S01]  /*16e0*/  F2F.F64.F32 R8, R0 ;  /* 0x0000000000087310 */ /* 0x000f220000201800 */
[----:B------:R-:W-:-:S06]  /*16f0*/  MOV R14, 0x0 ;  /* 0x00000000000e7802 */ /* 0x000fcc0000000f00 */
[----:B------:R-:W0:Y:S01]  /*1700*/  LDC.64 R14, c[0x4][R14] ;  /* 0x010000000e0e7b82 */ /* 0x000e220000000a00 */
[----:B----4-:R4:W-:Y:S01]  /*1710*/  STL.64 [R1], R8 ;  /* 0x0000000801007387 */ /* 0x0109e20000100a00 */
[----:B-1----:R-:W-:Y:S01]  /*1720*/  IMAD.U32 R4, RZ, RZ, UR4 ;  /* 0x00000004ff047e24 */ /* 0x002fe2000f8e00ff */
[----:B------:R-:W-:Y:S01]  /*1730*/  MOV R5, UR5 ;  /* 0x0000000500057c02 */ /* 0x000fe20008000f00 */
[----:B------:R-:W-:Y:S01]  /*1740*/  IMAD.MOV.U32 R6, RZ, RZ, R19 ;  /* 0x000000ffff067224 */ /* 0x000fe200078e0013 */
[----:B--2---:R-:W1:Y:S08]  /*1750*/  F2F.F64.F32 R10, R7 ;  /* 0x00000007000a7310 */ /* 0x004e700000201800 */
[----:B---3--:R-:W2:Y:S01]  /*1760*/  F2F.F64.F32 R12, R12 ;  /* 0x0000000c000c7310 */ /* 0x008ea20000201800 */
[----:B-1----:R4:W-:Y:S04]  /*1770*/  STL.64 [R1+0x8], R10 ;  /* 0x0000080a01007387 */ /* 0x0029e80000100a00 */
[----:B--2---:R4:W-:Y:S01]  /*1780*/  STL.64 [R1+0x10], R12 ;  /* 0x0000100c01007387 */ /* 0x0049e20000100a00 */
[----:B0-----:R-:W-:-:S07]  /*1790*/  MOV R7, R18 ;  /* 0x0000001200077202 */ /* 0x001fce0000000f00 */
[----:B------:R-:W-:-:S07]  /*17a0*/  LEPC R20, `(.L_x_18) ;  /* 0x000000001014794e */ /* 0x000fce0000000000 */
[----:B----4-:R-:W-:Y:S05]  /*17b0*/  CALL.ABS.NOINC R14 ;  /* 0x000000000e007343 */ /* 0x010fea0003c00000 */
.L_x_18:
[----:B------:R-:W-:Y:S05]  /*17c0*/  EXIT ;  /* 0x000000000000794d */ /* 0x000fea0003800000 */
.L_x_19:
[----:B------:R-:W-:-:S00]  /*17d0*/  BRA `(.L_x_19) ;  /* 0xfffffffc00fc7947 */ /* 0x000fc0000383ffff */
[----:B------:R-:W-:-:S00]  /*17e0*/  NOP ;  /* 0x0000000000007918 */ /* 0x000fc00000000000 */
        /* <DEDUP_REMOVED lines=9> */
.L_x_20:


//--------------------- .nv.global.init           --------------------------
	.section	.nv.global.init,"aw",@progbits
.nv.global.init:
	.type		$str,@object
	.size		$str,(.L_0 - $str)
$str:
        /*0000*/ 	.byte	0x63, 0x3d, 0x25, 0x66, 0x3a, 0x20, 0x61, 0x2b, 0x62, 0x3d, 0x25, 0x66, 0x2b, 0x25, 0x66, 0x0a
        /*0010*/ 	.byte	0x00
.L_0:


//--------------------- .nv.shared.reserved.0     --------------------------
	.section	.nv.shared.reserved.0,"aw",@nobits
	.weak		__nv_reservedSMEM_offset_0_alias
	.size		__nv_reservedSMEM_offset_0_alias, 0, 64
	.other		__nv_reservedSMEM_offset_0_alias,@"STO_CUDA_RESERVED_SHARED STV_DEFAULT"
__nv_reservedSMEM_offset_0_alias:
	.zero		0
	.zero		64


//--------------------- .nv.constant0._Z10add_matrixPfS_S_ii --------------------------
	.section	.nv.constant0._Z10add_matrixPfS_S_ii,"a",@progbits
	.sectionflags	@""
	.align	4
.nv.constant0._Z10add_matrixPfS_S_ii:
	.zero		928


//--------------------- SYMBOLS --------------------------

	.type		.nv.reservedSmem.offset0,@object
	.size		.nv.reservedSmem.offset0,0x4
	.type		vprintf,@function
